	.headerflags	@"EF_CUDA_TEXMODE_UNIFIED EF_CUDA_64BIT_ADDRESS EF_CUDA_ACCELERATORS EF_CUDA_SM90 EF_CUDA_VIRTUAL_SM(EF_CUDA_SM90)"
	.elftype	@"ET_EXEC"


//--------------------- .nv.info                  --------------------------
	.section	.nv.info,"",@"SHT_CUDA_INFO"
	.align	4


	//----- nvinfo : EIATTR_REGCOUNT
	.align		4
        /*0000*/ 	.byte	0x04, 0x2f
        /*0002*/ 	.short	(.L_1 - .L_0)
	.align		4
.L_0:
        /*0004*/ 	.word	index@(triton_poi_fused_clone_16)
        /*0008*/ 	.word	0x0000000c


	//----- nvinfo : EIATTR_MIN_STACK_SIZE
	.align		4
.L_1:
        /*000c*/ 	.byte	0x04, 0x12
        /*000e*/ 	.short	(.L_3 - .L_2)
	.align		4
.L_2:
        /*0010*/ 	.word	index@(triton_poi_fused_clone_16)
        /*0014*/ 	.word	0x00000000


	//----- nvinfo : EIATTR_FRAME_SIZE
	.align		4
.L_3:
        /*0018*/ 	.byte	0x04, 0x11
        /*001a*/ 	.short	(.L_5 - .L_4)
	.align		4
.L_4:
        /*001c*/ 	.word	index@(triton_poi_fused_clone_16)
        /*0020*/ 	.word	0x00000000


	//----- nvinfo : EIATTR_MIN_STACK_SIZE
	.align		4
.L_5:
        /*0024*/ 	.byte	0x04, 0x12
        /*0026*/ 	.short	(.L_7 - .L_6)
	.align		4
.L_6:
        /*0028*/ 	.word	index@(triton_poi_fused_clone_16)
        /*002c*/ 	.word	0x00000000
.L_7:


//--------------------- .nv.info.triton_poi_fused_clone_16 --------------------------
	.section	.nv.info.triton_poi_fused_clone_16,"",@"SHT_CUDA_INFO"
	.sectionflags	@""
	.align	4


	//----- nvinfo : EIATTR_CUDA_API_VERSION
	.align		4
        /*0000*/ 	.byte	0x04, 0x37
        /*0002*/ 	.short	(.L_9 - .L_8)
.L_8:
        /*0004*/ 	.word	0x0000007c


	//----- nvinfo : EIATTR_KPARAM_INFO
	.align		4
.L_9:
        /*0008*/ 	.byte	0x04, 0x17
        /*000a*/ 	.short	(.L_11 - .L_10)
.L_10:
        /*000c*/ 	.word	0x00000000
        /*0010*/ 	.short	0x0002
        /*0012*/ 	.short	0x0010
        /*0014*/ 	.byte	0x00, 0xf0, 0x11, 0x00


	//----- nvinfo : EIATTR_KPARAM_INFO
	.align		4
.L_11:
        /*0018*/ 	.byte	0x04, 0x17
        /*001a*/ 	.short	(.L_13 - .L_12)
.L_12:
        /*001c*/ 	.word	0x00000000
        /*0020*/ 	.short	0x0001
        /*0022*/ 	.short	0x0008
        /*0024*/ 	.byte	0x00, 0xf4, 0x21, 0x00


	//----- nvinfo : EIATTR_KPARAM_INFO
	.align		4
.L_13:
        /*0028*/ 	.byte	0x04, 0x17
        /*002a*/ 	.short	(.L_15 - .L_14)
.L_14:
        /*002c*/ 	.word	0x00000000
        /*0030*/ 	.short	0x0000
        /*0032*/ 	.short	0x0000
        /*0034*/ 	.byte	0x00, 0xf4, 0x21, 0x00


	//----- nvinfo : EIATTR_SPARSE_MMA_MASK
	.align		4
.L_15:
        /*0038*/ 	.byte	0x03, 0x50
        /*003a*/ 	.short	0x0000


	//----- nvinfo : EIATTR_MAXREG_COUNT
	.align		4
        /*003c*/ 	.byte	0x03, 0x1b
        /*003e*/ 	.short	0x00ff


	//----- nvinfo : EIATTR_EXIT_INSTR_OFFSETS
	.align		4
        /*0040*/ 	.byte	0x04, 0x1c
        /*0042*/ 	.short	(.L_17 - .L_16)


	//   ....[0]....
.L_16:
        /*0044*/ 	.word	0x00000150


	//   ....[1]....
        /*0048*/ 	.word	0x00000170


	//----- nvinfo : EIATTR_REQNTID
	.align		4
.L_17:
        /*004c*/ 	.byte	0x04, 0x10
        /*004e*/ 	.short	(.L_19 - .L_18)
.L_18:
        /*0050*/ 	.word	0x00000020
        /*0054*/ 	.word	0x00000001
        /*0058*/ 	.word	0x00000001


	//----- nvinfo : EIATTR_CBANK_PARAM_SIZE
	.align		4
.L_19:
        /*005c*/ 	.byte	0x03, 0x19
        /*005e*/ 	.short	0x0014


	//----- nvinfo : EIATTR_PARAM_CBANK
	.align		4
        /*0060*/ 	.byte	0x04, 0x0a
        /*0062*/ 	.short	(.L_21 - .L_20)
	.align		4
.L_20:
        /*0064*/ 	.word	index@(.nv.constant0.triton_poi_fused_clone_16)
        /*0068*/ 	.short	0x0210
        /*006a*/ 	.short	0x0014


	//----- nvinfo : EIATTR_SW_WAR
	.align		4
.L_21:
        /*006c*/ 	.byte	0x04, 0x36
        /*006e*/ 	.short	(.L_23 - .L_22)
.L_22:
        /*0070*/ 	.word	0x00000008
.L_23:


//--------------------- .nv.callgraph             --------------------------
	.section	.nv.callgraph,"",@"SHT_CUDA_CALLGRAPH"
	.align	4
	.sectionentsize	8
	.align		4
        /*0000*/ 	.word	0x00000000
	.align		4
        /*0004*/ 	.word	0xffffffff
	.align		4
        /*0008*/ 	.word	0x00000000
	.align		4
        /*000c*/ 	.word	0xfffffffe
	.align		4
        /*0010*/ 	.word	0x00000000
	.align		4
        /*0014*/ 	.word	0xfffffffd
	.align		4
        /*0018*/ 	.word	0x00000000
	.align		4
        /*001c*/ 	.word	0xfffffffc


//--------------------- .text.triton_poi_fused_clone_16 --------------------------
	.section	.text.triton_poi_fused_clone_16,"ax",@progbits
	.align	128
        .global         triton_poi_fused_clone_16
        .type           triton_poi_fused_clone_16,@function
        .size           triton_poi_fused_clone_16,(.L_x_1 - triton_poi_fused_clone_16)
        .other          triton_poi_fused_clone_16,@"STO_CUDA_ENTRY STV_DEFAULT"
triton_poi_fused_clone_16:
.text.triton_poi_fused_clone_16:
[----:B------:R-:W0:Y:S02]  /*0000*/  LDC R1, c[0x0][0x28] ;  /* 0x00000a00ff017b82 */ /* 0x000e240000000800 */
[----:B------:R-:W1:Y:S01]  /*0010*/  S2R R6, SR_TID.X ;  /* 0x0000000000067919 */ /* 0x000e620000002100 */
[----:B------:R-:W2:Y:S01]  /*0020*/  LDC.64 R2, c[0x0][0x210] ;  /* 0x00008400ff027b82 */ /* 0x000ea20000000a00 */
[----:B------:R-:W-:Y:S01]  /*0030*/  IMAD.MOV.U32 R9, RZ, RZ, RZ ;  /* 0x000000ffff097224 */ /* 0x000fe200078e00ff */
[----:B------:R-:W-:Y:S01]  /*0040*/  ULDC.64 UR4, c[0x0][0x208] ;  /* 0x0000820000047ab9 */ /* 0x000fe20000000a00 */
[----:B------:R-:W3:Y:S01]  /*0050*/  S2R R7, SR_CTAID.X ;  /* 0x0000000000077919 */ /* 0x000ee20000002500 */
[----:B-1----:R-:W-:-:S05]  /*0060*/  LOP3.LUT R0, R6, 0xf, RZ, 0xc0, !PT ;  /* 0x0000000f06007812 */ /* 0x002fca00078ec0ff */
[----:B---3--:R-:W-:-:S05]  /*0070*/  IMAD R7, R7, 0x10, R0 ;  /* 0x0000001007077824 */ /* 0x008fca00078e0200 */
[C---:B------:R-:W-:Y:S02]  /*0080*/  LEA.HI R0, R7.reuse, R7, RZ, 0x1 ;  /* 0x0000000707007211 */ /* 0x040fe400078f08ff */
[----:B------:R-:W-:-:S03]  /*0090*/  ISETP.GE.AND P0, PT, R7, 0x10, PT ;  /* 0x000000100700780c */ /* 0x000fc60003f06270 */
[C---:B------:R-:W-:Y:S01]  /*00a0*/  IMAD.SHL.U32 R4, R0.reuse, 0x8, RZ ;  /* 0x0000000800047824 */ /* 0x040fe200078e00ff */
[----:B------:R-:W-:-:S04]  /*00b0*/  LOP3.LUT R0, R0, 0xfffffffe, RZ, 0xc0, !PT ;  /* 0xfffffffe00007812 */ /* 0x000fc800078ec0ff */
[----:B------:R-:W-:-:S04]  /*00c0*/  LOP3.LUT R4, R4, 0xfffffff0, RZ, 0xc0, !PT ;  /* 0xfffffff004047812 */ /* 0x000fc800078ec0ff */
[----:B------:R-:W-:-:S05]  /*00d0*/  IADD3 R0, R4, R7, -R0 ;  /* 0x0000000704007210 */ /* 0x000fca0007ffe800 */
[----:B------:R-:W-:-:S04]  /*00e0*/  VIADD R5, R0, 0x2 ;  /* 0x0000000200057836 */ /* 0x000fc80000000000 */
[----:B--2---:R-:W-:Y:S02]  /*00f0*/  IMAD.WIDE R2, R5, 0x4, R2 ;  /* 0x0000000405027825 */ /* 0x004fe400078e0202 */
[----:B------:R-:W1:Y:S03]  /*0100*/  LDC.64 R4, c[0x0][0x218] ;  /* 0x00008600ff047b82 */ /* 0x000e660000000a00 */
[----:B------:R2:W5:Y:S01]  /*0110*/  @!P0 LDG.E R9, desc[UR4][R2.64] ;  /* 0x0000000402098981 */ /* 0x000562000c1e1900 */
[----:B------:R-:W-:-:S04]  /*0120*/  LOP3.LUT P0, RZ, R6, 0x10, RZ, 0xc0, !PT ;  /* 0x0000001006ff7812 */ /* 0x000fc8000780c0ff */
[C---:B------:R-:W-:Y:S01]  /*0130*/  ISETP.LT.AND P0, PT, R7.reuse, 0x10, !P0 ;  /* 0x000000100700780c */ /* 0x040fe20004701270 */
[----:B-1----:R-:W-:-:S12]  /*0140*/  IMAD.WIDE R4, R7, 0x4, R4 ;  /* 0x0000000407047825 */ /* 0x002fd800078e0204 */
[----:B--2---:R-:W-:Y:S05]  /*0150*/  @!P0 EXIT ;  /* 0x000000000000894d */ /* 0x004fea0003800000 */
[----:B-----5:R-:W-:Y:S01]  /*0160*/  STG.E desc[UR4][R4.64], R9 ;  /* 0x0000000904007986 */ /* 0x020fe2000c101904 */
[----:B------:R-:W-:Y:S05]  /*0170*/  EXIT ;  /* 0x000000000000794d */ /* 0x000fea0003800000 */
.L_x_0:
[----:B------:R-:W-:-:S00]  /*0180*/  BRA `(.L_x_0) ;  /* 0xfffffffc00fc7947 */ /* 0x000fc0000383ffff */
[----:B------:R-:W-:-:S00]  /*0190*/  NOP ;  /* 0x0000000000007918 */ /* 0x000fc00000000000 */
        /* <DEDUP_REMOVED lines=14> */
.L_x_1:


//--------------------- .nv.constant0.triton_poi_fused_clone_16 --------------------------
	.section	.nv.constant0.triton_poi_fused_clone_16,"a",@progbits
	.sectionflags	@""
	.align	4
.nv.constant0.triton_poi_fused_clone_16:
	.zero		548
